	.headerflags	@"EF_CUDA_TEXMODE_UNIFIED EF_CUDA_64BIT_ADDRESS EF_CUDA_ACCELERATORS EF_CUDA_SM90 EF_CUDA_VIRTUAL_SM(EF_CUDA_SM90)"
	.elftype	@"ET_EXEC"


//--------------------- .nv.info                  --------------------------
	.section	.nv.info,"",@"SHT_CUDA_INFO"
	.align	4


	//----- nvinfo : EIATTR_REGCOUNT
	.align		4
        /*0000*/ 	.byte	0x04, 0x2f
        /*0002*/ 	.short	(.L_2 - .L_1)
	.align		4
.L_1:
        /*0004*/ 	.word	index@(triton_poi_fused_add_native_layer_norm_1)
        /*0008*/ 	.word	0x0000001a


	//----- nvinfo : EIATTR_MIN_STACK_SIZE
	.align		4
.L_2:
        /*000c*/ 	.byte	0x04, 0x12
        /*000e*/ 	.short	(.L_4 - .L_3)
	.align		4
.L_3:
        /*0010*/ 	.word	index@(triton_poi_fused_add_native_layer_norm_1)
        /*0014*/ 	.word	0x00000000


	//----- nvinfo : EIATTR_FRAME_SIZE
	.align		4
.L_4:
        /*0018*/ 	.byte	0x04, 0x11
        /*001a*/ 	.short	(.L_6 - .L_5)
	.align		4
.L_5:
        /*001c*/ 	.word	index@(triton_poi_fused_add_native_layer_norm_1)
        /*0020*/ 	.word	0x00000000


	//----- nvinfo : EIATTR_MIN_STACK_SIZE
	.align		4
.L_6:
        /*0024*/ 	.byte	0x04, 0x12
        /*0026*/ 	.short	(.L_8 - .L_7)
	.align		4
.L_7:
        /*0028*/ 	.word	index@(triton_poi_fused_add_native_layer_norm_1)
        /*002c*/ 	.word	0x00000000
.L_8:


//--------------------- .nv.info.triton_poi_fused_add_native_layer_norm_1 --------------------------
	.section	.nv.info.triton_poi_fused_add_native_layer_norm_1,"",@"SHT_CUDA_INFO"
	.sectionflags	@""
	.align	4


	//----- nvinfo : EIATTR_CUDA_API_VERSION
	.align		4
        /*0000*/ 	.byte	0x04, 0x37
        /*0002*/ 	.short	(.L_10 - .L_9)
.L_9:
        /*0004*/ 	.word	0x0000007c


	//----- nvinfo : EIATTR_KPARAM_INFO
	.align		4
.L_10:
        /*0008*/ 	.byte	0x04, 0x17
        /*000a*/ 	.short	(.L_12 - .L_11)
.L_11:
        /*000c*/ 	.word	0x00000000
        /*0010*/ 	.short	0x0008
        /*0012*/ 	.short	0x0040
        /*0014*/ 	.byte	0x00, 0xf0, 0x11, 0x00


	//----- nvinfo : EIATTR_KPARAM_INFO
	.align		4
.L_12:
        /*0018*/ 	.byte	0x04, 0x17
        /*001a*/ 	.short	(.L_14 - .L_13)
.L_13:
        /*001c*/ 	.word	0x00000000
        /*0020*/ 	.short	0x0007
        /*0022*/ 	.short	0x0038
        /*0024*/ 	.byte	0x00, 0xf4, 0x21, 0x00


	//----- nvinfo : EIATTR_KPARAM_INFO
	.align		4
.L_14:
        /*0028*/ 	.byte	0x04, 0x17
        /*002a*/ 	.short	(.L_16 - .L_15)
.L_15:
        /*002c*/ 	.word	0x00000000
        /*0030*/ 	.short	0x0006
        /*0032*/ 	.short	0x0030
        /*0034*/ 	.byte	0x00, 0xf4, 0x21, 0x00


	//----- nvinfo : EIATTR_KPARAM_INFO
	.align		4
.L_16:
        /*0038*/ 	.byte	0x04, 0x17
        /*003a*/ 	.short	(.L_18 - .L_17)
.L_17:
        /*003c*/ 	.word	0x00000000
        /*0040*/ 	.short	0x0005
        /*0042*/ 	.short	0x0028
        /*0044*/ 	.byte	0x00, 0xf4, 0x21, 0x00


	//----- nvinfo : EIATTR_KPARAM_INFO
	.align		4
.L_18:
        /*0048*/ 	.byte	0x04, 0x17
        /*004a*/ 	.short	(.L_20 - .L_19)
.L_19:
        /*004c*/ 	.word	0x00000000
        /*0050*/ 	.short	0x0004
        /*0052*/ 	.short	0x0020
        /*0054*/ 	.byte	0x00, 0xf4, 0x21, 0x00


	//----- nvinfo : EIATTR_KPARAM_INFO
	.align		4
.L_20:
        /*0058*/ 	.byte	0x04, 0x17
        /*005a*/ 	.short	(.L_22 - .L_21)
.L_21:
        /*005c*/ 	.word	0x00000000
        /*0060*/ 	.short	0x0003
        /*0062*/ 	.short	0x0018
        /*0064*/ 	.byte	0x00, 0xf4, 0x21, 0x00


	//----- nvinfo : EIATTR_KPARAM_INFO
	.align		4
.L_22:
        /*0068*/ 	.byte	0x04, 0x17
        /*006a*/ 	.short	(.L_24 - .L_23)
.L_23:
        /*006c*/ 	.word	0x00000000
        /*0070*/ 	.short	0x0002
        /*0072*/ 	.short	0x0010
        /*0074*/ 	.byte	0x00, 0xf4, 0x21, 0x00


	//----- nvinfo : EIATTR_KPARAM_INFO
	.align		4
.L_24:
        /*0078*/ 	.byte	0x04, 0x17
        /*007a*/ 	.short	(.L_26 - .L_25)
.L_25:
        /*007c*/ 	.word	0x00000000
        /*0080*/ 	.short	0x0001
        /*0082*/ 	.short	0x0008
        /*0084*/ 	.byte	0x00, 0xf4, 0x21, 0x00


	//----- nvinfo : EIATTR_KPARAM_INFO
	.align		4
.L_26:
        /*0088*/ 	.byte	0x04, 0x17
        /*008a*/ 	.short	(.L_28 - .L_27)
.L_27:
        /*008c*/ 	.word	0x00000000
        /*0090*/ 	.short	0x0000
        /*0092*/ 	.short	0x0000
        /*0094*/ 	.byte	0x00, 0xf4, 0x21, 0x00


	//----- nvinfo : EIATTR_SPARSE_MMA_MASK
	.align		4
.L_28:
        /*0098*/ 	.byte	0x03, 0x50
        /*009a*/ 	.short	0x0000


	//----- nvinfo : EIATTR_MAXREG_COUNT
	.align		4
        /*009c*/ 	.byte	0x03, 0x1b
        /*009e*/ 	.short	0x00ff


	//----- nvinfo : EIATTR_EXIT_INSTR_OFFSETS
	.align		4
        /*00a0*/ 	.byte	0x04, 0x1c
        /*00a2*/ 	.short	(.L_30 - .L_29)


	//   ....[0]....
.L_29:
        /*00a4*/ 	.word	0x00000380


	//   ....[1]....
        /*00a8*/ 	.word	0x000003a0


	//----- nvinfo : EIATTR_REQNTID
	.align		4
.L_30:
        /*00ac*/ 	.byte	0x04, 0x10
        /*00ae*/ 	.short	(.L_32 - .L_31)
.L_31:
        /*00b0*/ 	.word	0x00000080
        /*00b4*/ 	.word	0x00000001
        /*00b8*/ 	.word	0x00000001


	//----- nvinfo : EIATTR_CBANK_PARAM_SIZE
	.align		4
.L_32:
        /*00bc*/ 	.byte	0x03, 0x19
        /*00be*/ 	.short	0x0044


	//----- nvinfo : EIATTR_PARAM_CBANK
	.align		4
        /*00c0*/ 	.byte	0x04, 0x0a
        /*00c2*/ 	.short	(.L_34 - .L_33)
	.align		4
.L_33:
        /*00c4*/ 	.word	index@(.nv.constant0.triton_poi_fused_add_native_layer_norm_1)
        /*00c8*/ 	.short	0x0210
        /*00ca*/ 	.short	0x0044


	//----- nvinfo : EIATTR_SW_WAR
	.align		4
.L_34:
        /*00cc*/ 	.byte	0x04, 0x36
        /*00ce*/ 	.short	(.L_36 - .L_35)
.L_35:
        /*00d0*/ 	.word	0x00000008
.L_36:


//--------------------- .nv.callgraph             --------------------------
	.section	.nv.callgraph,"",@"SHT_CUDA_CALLGRAPH"
	.align	4
	.sectionentsize	8
	.align		4
        /*0000*/ 	.word	0x00000000
	.align		4
        /*0004*/ 	.word	0xffffffff
	.align		4
        /*0008*/ 	.word	0x00000000
	.align		4
        /*000c*/ 	.word	0xfffffffe
	.align		4
        /*0010*/ 	.word	0x00000000
	.align		4
        /*0014*/ 	.word	0xfffffffd
	.align		4
        /*0018*/ 	.word	0x00000000
	.align		4
        /*001c*/ 	.word	0xfffffffc


//--------------------- .nv.constant4             --------------------------
	.section	.nv.constant4,"a",@progbits
	.align	8
	.align		8
.nv.constant4:
        /*0000*/ 	.dword	_$_str


//--------------------- .text.triton_poi_fused_add_native_layer_norm_1 --------------------------
	.section	.text.triton_poi_fused_add_native_layer_norm_1,"ax",@progbits
	.align	128
        .global         triton_poi_fused_add_native_layer_norm_1
        .type           triton_poi_fused_add_native_layer_norm_1,@function
        .size           triton_poi_fused_add_native_layer_norm_1,(.L_x_1 - triton_poi_fused_add_native_layer_norm_1)
        .other          triton_poi_fused_add_native_layer_norm_1,@"STO_CUDA_ENTRY STV_DEFAULT"
triton_poi_fused_add_native_layer_norm_1:
.text.triton_poi_fused_add_native_layer_norm_1:
[----:B------:R-:W0:Y:S01]  /*0000*/  LDC R1, c[0x0][0x28] ;  /* 0x00000a00ff017b82 */ /* 0x000e220000000800 */
[----:B------:R-:W1:Y:S07]  /*0010*/  S2R R0, SR_TID.X ;  /* 0x0000000000007919 */ /* 0x000e6e0000002100 */
[----:B------:R-:W2:Y:S01]  /*0020*/  LDC.64 R20, c[0x0][0x228] ;  /* 0x00008a00ff147b82 */ /* 0x000ea20000000a00 */
[----:B------:R-:W-:Y:S01]  /*0030*/  CS2R R8, SRZ ;  /* 0x0000000000087805 */ /* 0x000fe2000001ff00 */
[----:B------:R-:W-:Y:S01]  /*0040*/  ULDC.64 UR4, c[0x0][0x208] ;  /* 0x0000820000047ab9 */ /* 0x000fe20000000a00 */
[----:B------:R-:W3:Y:S05]  /*0050*/  S2R R3, SR_CTAID.X ;  /* 0x0000000000037919 */ /* 0x000eea0000002500 */
[----:B------:R-:W4:Y:S08]  /*0060*/  LDC.64 R12, c[0x0][0x220] ;  /* 0x00008800ff0c7b82 */ /* 0x000f300000000a00 */
[----:B------:R-:W5:Y:S08]  /*0070*/  LDC.64 R16, c[0x0][0x210] ;  /* 0x00008400ff107b82 */ /* 0x000f700000000a00 */
[----:B------:R-:W5:Y:S01]  /*0080*/  LDC.64 R14, c[0x0][0x218] ;  /* 0x00008600ff0e7b82 */ /* 0x000f620000000a00 */
[----:B-1----:R-:W-:-:S07]  /*0090*/  SHF.L.U32 R0, R0, 0x1, RZ ;  /* 0x0000000100007819 */ /* 0x002fce00000006ff */
[----:B------:R-:W1:Y:S01]  /*00a0*/  LDC.64 R10, c[0x0][0x230] ;  /* 0x00008c00ff0a7b82 */ /* 0x000e620000000a00 */
[----:B------:R-:W-:-:S04]  /*00b0*/  LOP3.LUT R0, R0, 0xfe, RZ, 0xc0, !PT ;  /* 0x000000fe00007812 */ /* 0x000fc800078ec0ff */
[----:B---3--:R-:W-:-:S03]  /*00c0*/  LEA R0, R3, R0, 0x8 ;  /* 0x0000000003007211 */ /* 0x008fc600078e40ff */
[----:B------:R-:W3:Y:S01]  /*00d0*/  LDC.64 R6, c[0x0][0x238] ;  /* 0x00008e00ff067b82 */ /* 0x000ee20000000a00 */
[----:B------:R-:W-:Y:S02]  /*00e0*/  SHF.R.S32.HI R3, RZ, 0x1f, R0 ;  /* 0x0000001fff037819 */ /* 0x000fe40000011400 */
[----:B------:R-:W-:Y:S02]  /*00f0*/  ISETP.GE.AND P0, PT, R0, 0x100, PT ;  /* 0x000001000000780c */ /* 0x000fe40003f06270 */
[----:B------:R-:W-:-:S04]  /*0100*/  LEA.HI R18, R3, R0, RZ, 0x2 ;  /* 0x0000000003127211 */ /* 0x000fc800078f10ff */
[----:B------:R-:W-:-:S05]  /*0110*/  SHF.R.S32.HI R3, RZ, 0x2, R18 ;  /* 0x00000002ff037819 */ /* 0x000fca0000011412 */
[----:B--2---:R-:W-:-:S05]  /*0120*/  IMAD.WIDE R20, R3, 0x4, R20 ;  /* 0x0000000403147825 */ /* 0x004fca00078e0214 */
[----:B------:R-:W2:Y:S01]  /*0130*/  @!P0 LDG.E.EL R9, desc[UR4][R20.64] ;  /* 0x0000000414098981 */ /* 0x000ea2000c2e1900 */
[----:B----4-:R-:W-:-:S03]  /*0140*/  IMAD.WIDE R12, R3, 0x4, R12 ;  /* 0x00000004030c7825 */ /* 0x010fc600078e020c */
[----:B------:R1:W4:Y:S01]  /*0150*/  @!P0 LDG.E.EL R8, desc[UR4][R20.64] ;  /* 0x0000000414088981 */ /* 0x000322000c2e1900 */
[----:B------:R-:W-:Y:S02]  /*0160*/  CS2R R4, SRZ ;  /* 0x0000000000047805 */ /* 0x000fe4000001ff00 */
[----:B------:R-:W-:Y:S02]  /*0170*/  CS2R R2, SRZ ;  /* 0x0000000000027805 */ /* 0x000fe4000001ff00 */
[----:B------:R-:W-:Y:S01]  /*0180*/  LOP3.LUT R23, R18, 0xfffffffc, RZ, 0xc0, !PT ;  /* 0xfffffffc12177812 */ /* 0x000fe200078ec0ff */
[----:B-----5:R-:W-:-:S03]  /*0190*/  IMAD.WIDE R16, R0, 0x4, R16 ;  /* 0x0000000400107825 */ /* 0x020fc600078e0210 */
[----:B------:R-:W-:Y:S01]  /*01a0*/  IADD3 R23, R0, -R23, RZ ;  /* 0x8000001700177210 */ /* 0x000fe20007ffe0ff */
[----:B0-----:R-:W-:Y:S01]  /*01b0*/  IMAD.WIDE R18, R0, 0x4, R14 ;  /* 0x0000000400127825 */ /* 0x001fe200078e020e */
[----:B------:R-:W-:Y:S01]  /*01c0*/  CS2R R14, SRZ ;  /* 0x00000000000e7805 */ /* 0x000fe2000001ff00 */
[----:B------:R0:W5:Y:S04]  /*01d0*/  @!P0 LDG.E.64 R4, desc[UR4][R16.64] ;  /* 0x0000000410048981 */ /* 0x000168000c1e1b00 */
[----:B------:R2:W5:Y:S04]  /*01e0*/  @!P0 LDG.E.64 R2, desc[UR4][R18.64] ;  /* 0x0000000412028981 */ /* 0x000568000c1e1b00 */
[----:B------:R-:W5:Y:S01]  /*01f0*/  @!P0 LDG.E.EL R15, desc[UR4][R12.64] ;  /* 0x000000040c0f8981 */ /* 0x000f62000c2e1900 */
[----:B-1----:R-:W-:-:S03]  /*0200*/  IMAD.WIDE R20, R23, 0x4, R10 ;  /* 0x0000000417147825 */ /* 0x002fc600078e020a */
[----:B------:R4:W5:Y:S01]  /*0210*/  @!P0 LDG.E.EL R14, desc[UR4][R12.64] ;  /* 0x000000040c0e8981 */ /* 0x000962000c2e1900 */
[----:B---3--:R-:W-:Y:S01]  /*0220*/  IMAD.WIDE R22, R23, 0x4, R6 ;  /* 0x0000000417167825 */ /* 0x008fe200078e0206 */
[----:B------:R-:W-:Y:S02]  /*0230*/  CS2R R10, SRZ ;  /* 0x00000000000a7805 */ /* 0x000fe4000001ff00 */
[----:B------:R-:W-:Y:S01]  /*0240*/  CS2R R6, SRZ ;  /* 0x0000000000067805 */ /* 0x000fe2000001ff00 */
[----:B0-----:R-:W0:Y:S03]  /*0250*/  LDC.64 R16, c[0x0][0x240] ;  /* 0x00009000ff107b82 */ /* 0x001e260000000a00 */
[----:B------:R-:W3:Y:S04]  /*0260*/  @!P0 LDG.E.EL.64 R10, desc[UR4][R20.64] ;  /* 0x00000004140a8981 */ /* 0x000ee8000c2e1b00 */
[----:B------:R-:W3:Y:S01]  /*0270*/  @!P0 LDG.E.EL.64 R6, desc[UR4][R22.64] ;  /* 0x0000000416068981 */ /* 0x000ee2000c2e1b00 */
[----:B0-----:R-:W-:-:S04]  /*0280*/  IMAD.WIDE R16, R0, 0x4, R16 ;  /* 0x0000000400107825 */ /* 0x001fc800078e0210 */
[----:B--2---:R-:W-:Y:S01]  /*0290*/  FADD R18, R9, 1 ;  /* 0x3f80000009127421 */ /* 0x004fe20000000000 */
[----:B----4-:R-:W-:Y:S02]  /*02a0*/  FADD R12, R8, 1 ;  /* 0x3f800000080c7421 */ /* 0x010fe40000000000 */
[----:B------:R-:W0:Y:S03]  /*02b0*/  LDC.64 R8, c[0x0][0x248] ;  /* 0x00009200ff087b82 */ /* 0x000e260000000a00 */
[----:B------:R-:W1:Y:S08]  /*02c0*/  MUFU.RSQ R18, R18 ;  /* 0x0000001200127308 */ /* 0x000e700000001400 */
[----:B------:R-:W2:Y:S01]  /*02d0*/  MUFU.RSQ R12, R12 ;  /* 0x0000000c000c7308 */ /* 0x000ea20000001400 */
[----:B-----5:R-:W-:Y:S01]  /*02e0*/  FADD R2, R2, R4 ;  /* 0x0000000402027221 */ /* 0x020fe20000000000 */
[----:B------:R-:W-:-:S03]  /*02f0*/  FADD R3, R3, R5 ;  /* 0x0000000503037221 */ /* 0x000fc60000000000 */
[----:B------:R-:W-:Y:S01]  /*0300*/  FADD R15, R2, -R15 ;  /* 0x8000000f020f7221 */ /* 0x000fe20000000000 */
[----:B------:R-:W-:-:S03]  /*0310*/  FADD R3, R3, -R14 ;  /* 0x8000000e03037221 */ /* 0x000fc60000000000 */
[----:B-1----:R-:W-:Y:S01]  /*0320*/  FMUL R2, R18, R15 ;  /* 0x0000000f12027220 */ /* 0x002fe20000400000 */
[----:B--2---:R-:W-:Y:S01]  /*0330*/  FMUL R3, R12, R3 ;  /* 0x000000030c037220 */ /* 0x004fe20000400000 */
[----:B0-----:R-:W-:-:S04]  /*0340*/  IMAD.WIDE R8, R0, 0x4, R8 ;  /* 0x0000000400087825 */ /* 0x001fc800078e0208 */
[----:B------:R0:W-:Y:S01]  /*0350*/  @!P0 STG.E.64 desc[UR4][R16.64], R2 ;  /* 0x0000000210008986 */ /* 0x0001e2000c101b04 */
[----:B---3--:R-:W-:Y:S01]  /*0360*/  FFMA R6, R2, R10, R6 ;  /* 0x0000000a02067223 */ /* 0x008fe20000000006 */
[----:B------:R-:W-:Y:S01]  /*0370*/  FFMA R7, R3, R11, R7 ;  /* 0x0000000b03077223 */ /* 0x000fe20000000007 */
[----:B0-----:R-:W-:Y:S06]  /*0380*/  @P0 EXIT ;  /* 0x000000000000094d */ /* 0x001fec0003800000 */
[----:B------:R-:W-:Y:S01]  /*0390*/  STG.E.64 desc[UR4][R8.64], R6 ;  /* 0x0000000608007986 */ /* 0x000fe2000c101b04 */
[----:B------:R-:W-:Y:S05]  /*03a0*/  EXIT ;  /* 0x000000000000794d */ /* 0x000fea0003800000 */
.L_x_0:
[----:B------:R-:W-:-:S00]  /*03b0*/  BRA `(.L_x_0) ;  /* 0xfffffffc00fc7947 */ /* 0x000fc0000383ffff */
[----:B------:R-:W-:-:S00]  /*03c0*/  NOP ;  /* 0x0000000000007918 */ /* 0x000fc00000000000 */
        /* <DEDUP_REMOVED lines=11> */
.L_x_1:


//--------------------- .nv.global.init           --------------------------
	.section	.nv.global.init,"aw",@progbits
.nv.global.init:
	.type		_$_str,@object
	.size		_$_str,(.L_0 - _$_str)
_$_str:
        /*0000*/ 	.byte	0x5f, 0x5f, 0x43, 0x55, 0x44, 0x41, 0x5f, 0x46, 0x54, 0x5a, 0x00
.L_0:


//--------------------- .nv.constant0.triton_poi_fused_add_native_layer_norm_1 --------------------------
	.section	.nv.constant0.triton_poi_fused_add_native_layer_norm_1,"a",@progbits
	.sectionflags	@""
	.align	4
.nv.constant0.triton_poi_fused_add_native_layer_norm_1:
	.zero		596
